//
// Generated by NVIDIA NVVM Compiler
//
// Compiler Build ID: CL-36424714
// Cuda compilation tools, release 13.0, V13.0.88
// Based on NVVM 20.0.0
//

.version 9.0
.target sm_100
.address_size 64

	// .globl	_Z13convolution2DPKfPfS0_iii

.visible .entry _Z13convolution2DPKfPfS0_iii(
	.param .u64 .ptr .align 1 _Z13convolution2DPKfPfS0_iii_param_0,
	.param .u64 .ptr .align 1 _Z13convolution2DPKfPfS0_iii_param_1,
	.param .u64 .ptr .align 1 _Z13convolution2DPKfPfS0_iii_param_2,
	.param .u32 _Z13convolution2DPKfPfS0_iii_param_3,
	.param .u32 _Z13convolution2DPKfPfS0_iii_param_4,
	.param .u32 _Z13convolution2DPKfPfS0_iii_param_5
)
{
	.reg .pred 	%p<91>;
	.reg .b32 	%r<86>;
	.reg .b32 	%f<99>;
	.reg .b64 	%rd<25>;

	ld.param.u64 	%rd10, [_Z13convolution2DPKfPfS0_iii_param_0];
	ld.param.u64 	%rd9, [_Z13convolution2DPKfPfS0_iii_param_1];
	ld.param.u64 	%rd11, [_Z13convolution2DPKfPfS0_iii_param_2];
	ld.param.u32 	%r37, [_Z13convolution2DPKfPfS0_iii_param_3];
	ld.param.u32 	%r40, [_Z13convolution2DPKfPfS0_iii_param_4];
	ld.param.u32 	%r39, [_Z13convolution2DPKfPfS0_iii_param_5];
	cvta.to.global.u64 	%rd1, %rd11;
	cvta.to.global.u64 	%rd2, %rd10;
	mov.u32 	%r41, %ctaid.x;
	mov.u32 	%r42, %ntid.x;
	mov.u32 	%r43, %tid.x;
	mad.lo.s32 	%r1, %r41, %r42, %r43;
	mov.u32 	%r44, %ctaid.y;
	mov.u32 	%r45, %ntid.y;
	mov.u32 	%r46, %tid.y;
	mad.lo.s32 	%r47, %r44, %r45, %r46;
	setp.ge.s32 	%p2, %r1, %r37;
	setp.ge.s32 	%p3, %r47, %r40;
	or.pred  	%p4, %p2, %p3;
	@%p4 bra 	$L__BB0_46;
	shr.u32 	%r48, %r39, 31;
	add.s32 	%r49, %r39, %r48;
	shr.s32 	%r3, %r49, 1;
	neg.s32 	%r4, %r3;
	setp.lt.s32 	%p5, %r39, -1;
	mov.f32 	%f97, 0f00000000;
	@%p5 bra 	$L__BB0_45;
	abs.s32 	%r5, %r3;
	add.s32 	%r6, %r3, %r5;
	add.s32 	%r50, %r6, 1;
	and.b32  	%r7, %r50, 7;
	mov.f32 	%f97, 0f00000000;
	mov.u32 	%r77, %r4;
$L__BB0_3:
	mov.u32 	%r8, %r77;
	setp.lt.u32 	%p6, %r6, 7;
	add.s32 	%r51, %r8, %r47;
	setp.gt.s32 	%p7, %r51, -1;
	setp.lt.s32 	%p8, %r51, %r40;
	and.pred  	%p1, %p7, %p8;
	mul.lo.s32 	%r10, %r51, %r37;
	add.s32 	%r52, %r8, %r3;
	mul.lo.s32 	%r78, %r52, %r39;
	add.s32 	%r12, %r78, %r3;
	mov.u32 	%r84, %r4;
	@%p6 bra 	$L__BB0_23;
	add.s32 	%r53, %r6, 1;
	and.b32  	%r54, %r53, -8;
	neg.s32 	%r81, %r54;
	sub.s32 	%r82, 3, %r3;
	sub.s32 	%r80, %r1, %r3;
	add.s32 	%r79, %r80, %r10;
$L__BB0_5:
	.pragma "nounroll";
	setp.gt.s32 	%p9, %r80, -1;
	setp.lt.s32 	%p10, %r80, %r37;
	and.pred  	%p11, %p9, %p10;
	and.pred  	%p12, %p11, %p1;
	mul.wide.s32 	%rd12, %r79, 4;
	add.s64 	%rd3, %rd2, %rd12;
	mul.wide.s32 	%rd13, %r78, 4;
	add.s64 	%rd4, %rd1, %rd13;
	not.pred 	%p13, %p12;
	@%p13 bra 	$L__BB0_7;
	ld.global.f32 	%f43, [%rd3];
	ld.global.f32 	%f44, [%rd4];
	fma.rn.f32 	%f97, %f43, %f44, %f97;
$L__BB0_7:
	add.s32 	%r55, %r80, 1;
	setp.gt.s32 	%p14, %r55, -1;
	setp.lt.s32 	%p15, %r55, %r37;
	and.pred  	%p16, %p14, %p15;
	and.pred  	%p17, %p16, %p1;
	not.pred 	%p18, %p17;
	@%p18 bra 	$L__BB0_9;
	ld.global.f32 	%f45, [%rd3+4];
	ld.global.f32 	%f46, [%rd4+4];
	fma.rn.f32 	%f97, %f45, %f46, %f97;
$L__BB0_9:
	add.s32 	%r56, %r80, 2;
	setp.gt.s32 	%p19, %r56, -1;
	setp.lt.s32 	%p20, %r56, %r37;
	and.pred  	%p21, %p19, %p20;
	and.pred  	%p22, %p21, %p1;
	not.pred 	%p23, %p22;
	@%p23 bra 	$L__BB0_11;
	ld.global.f32 	%f47, [%rd3+8];
	ld.global.f32 	%f48, [%rd4+8];
	fma.rn.f32 	%f97, %f47, %f48, %f97;
$L__BB0_11:
	add.s32 	%r57, %r80, 3;
	setp.gt.s32 	%p24, %r57, -1;
	setp.lt.s32 	%p25, %r57, %r37;
	and.pred  	%p26, %p24, %p25;
	and.pred  	%p27, %p26, %p1;
	not.pred 	%p28, %p27;
	@%p28 bra 	$L__BB0_13;
	ld.global.f32 	%f49, [%rd3+12];
	ld.global.f32 	%f50, [%rd4+12];
	fma.rn.f32 	%f97, %f49, %f50, %f97;
$L__BB0_13:
	add.s32 	%r58, %r80, 4;
	setp.gt.s32 	%p29, %r58, -1;
	setp.lt.s32 	%p30, %r58, %r37;
	and.pred  	%p31, %p29, %p30;
	and.pred  	%p32, %p31, %p1;
	not.pred 	%p33, %p32;
	@%p33 bra 	$L__BB0_15;
	ld.global.f32 	%f51, [%rd3+16];
	ld.global.f32 	%f52, [%rd4+16];
	fma.rn.f32 	%f97, %f51, %f52, %f97;
$L__BB0_15:
	add.s32 	%r59, %r80, 5;
	setp.gt.s32 	%p34, %r59, -1;
	setp.lt.s32 	%p35, %r59, %r37;
	and.pred  	%p36, %p34, %p35;
	and.pred  	%p37, %p36, %p1;
	not.pred 	%p38, %p37;
	@%p38 bra 	$L__BB0_17;
	ld.global.f32 	%f53, [%rd3+20];
	ld.global.f32 	%f54, [%rd4+20];
	fma.rn.f32 	%f97, %f53, %f54, %f97;
$L__BB0_17:
	add.s32 	%r60, %r80, 6;
	setp.gt.s32 	%p39, %r60, -1;
	setp.lt.s32 	%p40, %r60, %r37;
	and.pred  	%p41, %p39, %p40;
	and.pred  	%p42, %p41, %p1;
	not.pred 	%p43, %p42;
	@%p43 bra 	$L__BB0_19;
	ld.global.f32 	%f55, [%rd3+24];
	ld.global.f32 	%f56, [%rd4+24];
	fma.rn.f32 	%f97, %f55, %f56, %f97;
$L__BB0_19:
	add.s32 	%r61, %r80, 7;
	setp.gt.s32 	%p44, %r61, -1;
	setp.lt.s32 	%p45, %r61, %r37;
	and.pred  	%p46, %p44, %p45;
	and.pred  	%p47, %p46, %p1;
	not.pred 	%p48, %p47;
	@%p48 bra 	$L__BB0_21;
	ld.global.f32 	%f57, [%rd3+28];
	ld.global.f32 	%f58, [%rd4+28];
	fma.rn.f32 	%f97, %f57, %f58, %f97;
$L__BB0_21:
	add.s32 	%r82, %r82, 8;
	add.s32 	%r81, %r81, 8;
	add.s32 	%r80, %r80, 8;
	add.s32 	%r79, %r79, 8;
	add.s32 	%r78, %r78, 8;
	setp.ne.s32 	%p49, %r81, 0;
	@%p49 bra 	$L__BB0_5;
	add.s32 	%r84, %r82, -3;
$L__BB0_23:
	setp.eq.s32 	%p50, %r7, 0;
	@%p50 bra 	$L__BB0_44;
	add.s32 	%r62, %r7, -1;
	setp.lt.u32 	%p51, %r62, 3;
	@%p51 bra 	$L__BB0_34;
	add.s32 	%r29, %r84, %r1;
	setp.gt.s32 	%p52, %r29, -1;
	setp.lt.s32 	%p53, %r29, %r37;
	and.pred  	%p54, %p52, %p53;
	and.pred  	%p55, %p54, %p1;
	add.s32 	%r63, %r29, %r10;
	mul.wide.s32 	%rd14, %r63, 4;
	add.s64 	%rd5, %rd2, %rd14;
	add.s32 	%r64, %r12, %r84;
	mul.wide.s32 	%rd15, %r64, 4;
	add.s64 	%rd6, %rd1, %rd15;
	not.pred 	%p56, %p55;
	@%p56 bra 	$L__BB0_27;
	ld.global.f32 	%f60, [%rd5];
	ld.global.f32 	%f61, [%rd6];
	fma.rn.f32 	%f97, %f60, %f61, %f97;
$L__BB0_27:
	add.s32 	%r65, %r29, 1;
	setp.gt.s32 	%p57, %r65, -1;
	setp.lt.s32 	%p58, %r65, %r37;
	and.pred  	%p59, %p57, %p58;
	and.pred  	%p60, %p59, %p1;
	not.pred 	%p61, %p60;
	@%p61 bra 	$L__BB0_29;
	ld.global.f32 	%f62, [%rd5+4];
	ld.global.f32 	%f63, [%rd6+4];
	fma.rn.f32 	%f97, %f62, %f63, %f97;
$L__BB0_29:
	add.s32 	%r66, %r29, 2;
	setp.gt.s32 	%p62, %r66, -1;
	setp.lt.s32 	%p63, %r66, %r37;
	and.pred  	%p64, %p62, %p63;
	and.pred  	%p65, %p64, %p1;
	not.pred 	%p66, %p65;
	@%p66 bra 	$L__BB0_31;
	ld.global.f32 	%f64, [%rd5+8];
	ld.global.f32 	%f65, [%rd6+8];
	fma.rn.f32 	%f97, %f64, %f65, %f97;
$L__BB0_31:
	add.s32 	%r67, %r29, 3;
	setp.gt.s32 	%p67, %r67, -1;
	setp.lt.s32 	%p68, %r67, %r37;
	and.pred  	%p69, %p67, %p68;
	and.pred  	%p70, %p69, %p1;
	not.pred 	%p71, %p70;
	@%p71 bra 	$L__BB0_33;
	ld.global.f32 	%f66, [%rd5+12];
	ld.global.f32 	%f67, [%rd6+12];
	fma.rn.f32 	%f97, %f66, %f67, %f97;
$L__BB0_33:
	add.s32 	%r84, %r84, 4;
$L__BB0_34:
	add.s32 	%r69, %r6, 1;
	and.b32  	%r68, %r69, 3;
	setp.eq.s32 	%p72, %r68, 0;
	@%p72 bra 	$L__BB0_44;
	setp.eq.s32 	%p73, %r68, 1;
	@%p73 bra 	$L__BB0_41;
	add.s32 	%r32, %r84, %r1;
	setp.gt.s32 	%p74, %r32, -1;
	setp.lt.s32 	%p75, %r32, %r37;
	and.pred  	%p76, %p74, %p75;
	and.pred  	%p77, %p76, %p1;
	add.s32 	%r70, %r32, %r10;
	mul.wide.s32 	%rd16, %r70, 4;
	add.s64 	%rd7, %rd2, %rd16;
	add.s32 	%r71, %r12, %r84;
	mul.wide.s32 	%rd17, %r71, 4;
	add.s64 	%rd8, %rd1, %rd17;
	not.pred 	%p78, %p77;
	@%p78 bra 	$L__BB0_38;
	ld.global.f32 	%f69, [%rd7];
	ld.global.f32 	%f70, [%rd8];
	fma.rn.f32 	%f97, %f69, %f70, %f97;
$L__BB0_38:
	add.s32 	%r72, %r32, 1;
	setp.gt.s32 	%p79, %r72, -1;
	setp.lt.s32 	%p80, %r72, %r37;
	and.pred  	%p81, %p79, %p80;
	and.pred  	%p82, %p81, %p1;
	not.pred 	%p83, %p82;
	@%p83 bra 	$L__BB0_40;
	ld.global.f32 	%f71, [%rd7+4];
	ld.global.f32 	%f72, [%rd8+4];
	fma.rn.f32 	%f97, %f71, %f72, %f97;
$L__BB0_40:
	add.s32 	%r84, %r84, 2;
$L__BB0_41:
	and.b32  	%r73, %r6, 1;
	setp.eq.b32 	%p84, %r73, 1;
	@%p84 bra 	$L__BB0_44;
	add.s32 	%r35, %r84, %r1;
	setp.gt.s32 	%p85, %r35, -1;
	setp.lt.s32 	%p86, %r35, %r37;
	and.pred  	%p87, %p85, %p86;
	and.pred  	%p88, %p87, %p1;
	not.pred 	%p89, %p88;
	@%p89 bra 	$L__BB0_44;
	add.s32 	%r74, %r35, %r10;
	mul.wide.s32 	%rd18, %r74, 4;
	add.s64 	%rd19, %rd2, %rd18;
	ld.global.f32 	%f73, [%rd19];
	add.s32 	%r75, %r12, %r84;
	mul.wide.s32 	%rd20, %r75, 4;
	add.s64 	%rd21, %rd1, %rd20;
	ld.global.f32 	%f74, [%rd21];
	fma.rn.f32 	%f97, %f73, %f74, %f97;
$L__BB0_44:
	add.s32 	%r77, %r8, 1;
	setp.ne.s32 	%p90, %r8, %r5;
	@%p90 bra 	$L__BB0_3;
$L__BB0_45:
	mad.lo.s32 	%r76, %r37, %r47, %r1;
	cvta.to.global.u64 	%rd22, %rd9;
	mul.wide.s32 	%rd23, %r76, 4;
	add.s64 	%rd24, %rd22, %rd23;
	st.global.f32 	[%rd24], %f97;
$L__BB0_46:
	ret;

}


// ===== COMPILED SASS (sm_100) =====

	.target	sm_100

	.elftype	@"ET_EXEC"


//--------------------- .note.nv.tkinfo           --------------------------
	.section	.note.nv.tkinfo,"",@"SHT_NOTE"
	.sectionflags	@"SHF_NOTE_NV_TKINFO"
	.tkinfo
        /*0018*/ 	.word	0x00000002
        /*0030*/ 	.string	""
        /*0030*/ 	.string	"ptxas"
        /*0030*/ 	.string	"Cuda compilation tools, release 13.0, V13.0.88"
        /*0030*/ 	.string	"Build cuda_13.0.r13.0/compiler.36424714_0"
        /*0030*/ 	.string	"-arch sm_100 -m 64 "



//--------------------- .note.nv.cuinfo           --------------------------
	.section	.note.nv.cuinfo,"",@"SHT_NOTE"
	.sectionflags	@"SHF_NOTE_NV_CUINFO"
        /*0018*/ 	.short	0x0002
        /*001a*/ 	.short	0x0064
        /*001c*/ 	.short	0x0082
	.zero		2


//--------------------- .nv.info                  --------------------------
	.section	.nv.info,"",@"SHT_CUDA_INFO"
	.align	4


	//----- nvinfo : EIATTR_REGCOUNT
	.align		4
        /*0000*/ 	.byte	0x04, 0x2f
        /*0002*/ 	.short	(.L_1 - .L_0)
	.align		4
.L_0:
        /*0004*/ 	.word	index@(_Z13convolution2DPKfPfS0_iii)
        /*0008*/ 	.word	0x0000001e


	//----- nvinfo : EIATTR_FRAME_SIZE
	.align		4
.L_1:
        /*000c*/ 	.byte	0x04, 0x11
        /*000e*/ 	.short	(.L_3 - .L_2)
	.align		4
.L_2:
        /*0010*/ 	.word	index@(_Z13convolution2DPKfPfS0_iii)
        /*0014*/ 	.word	0x00000000


	//----- nvinfo : EIATTR_MIN_STACK_SIZE
	.align		4
.L_3:
        /*0018*/ 	.byte	0x04, 0x12
        /*001a*/ 	.short	(.L_5 - .L_4)
	.align		4
.L_4:
        /*001c*/ 	.word	index@(_Z13convolution2DPKfPfS0_iii)
        /*0020*/ 	.word	0x00000000
.L_5:


//--------------------- .nv.compat                --------------------------
	.section	.nv.compat,"",@"SHT_CUDA_COMPAT_INFO"
	.align	4
        /*0000*/ 	.byte	0x02, 0x09, 0x00, 0x00, 0x02, 0x02, 0x01, 0x00, 0x02, 0x05, 0x05, 0x00, 0x03, 0x07, 0x01, 0x01
        /*0010*/ 	.byte	0x02, 0x03, 0x00, 0x00, 0x02, 0x06, 0x01, 0x00, 0x04, 0x0b, 0x08, 0x00, 0x09, 0x00, 0x00, 0x00
        /*0020*/ 	.byte	0x00, 0x00, 0x00, 0x00


//--------------------- .nv.info._Z13convolution2DPKfPfS0_iii --------------------------
	.section	.nv.info._Z13convolution2DPKfPfS0_iii,"",@"SHT_CUDA_INFO"
	.sectionflags	@""
	.align	4


	//----- nvinfo : EIATTR_CUDA_API_VERSION
	.align		4
        /*0000*/ 	.byte	0x04, 0x37
        /*0002*/ 	.short	(.L_7 - .L_6)
.L_6:
        /*0004*/ 	.word	0x00000082


	//----- nvinfo : EIATTR_KPARAM_INFO
	.align		4
.L_7:
        /*0008*/ 	.byte	0x04, 0x17
        /*000a*/ 	.short	(.L_9 - .L_8)
.L_8:
        /*000c*/ 	.word	0x00000000
        /*0010*/ 	.short	0x0005
        /*0012*/ 	.short	0x0020
        /*0014*/ 	.byte	0x00, 0xf0, 0x11, 0x00


	//----- nvinfo : EIATTR_KPARAM_INFO
	.align		4
.L_9:
        /*0018*/ 	.byte	0x04, 0x17
        /*001a*/ 	.short	(.L_11 - .L_10)
.L_10:
        /*001c*/ 	.word	0x00000000
        /*0020*/ 	.short	0x0004
        /*0022*/ 	.short	0x001c
        /*0024*/ 	.byte	0x00, 0xf0, 0x11, 0x00


	//----- nvinfo : EIATTR_KPARAM_INFO
	.align		4
.L_11:
        /*0028*/ 	.byte	0x04, 0x17
        /*002a*/ 	.short	(.L_13 - .L_12)
.L_12:
        /*002c*/ 	.word	0x00000000
        /*0030*/ 	.short	0x0003
        /*0032*/ 	.short	0x0018
        /*0034*/ 	.byte	0x00, 0xf0, 0x11, 0x00


	//----- nvinfo : EIATTR_KPARAM_INFO
	.align		4
.L_13:
        /*0038*/ 	.byte	0x04, 0x17
        /*003a*/ 	.short	(.L_15 - .L_14)
.L_14:
        /*003c*/ 	.word	0x00000000
        /*0040*/ 	.short	0x0002
        /*0042*/ 	.short	0x0010
        /*0044*/ 	.byte	0x00, 0xf5, 0x21, 0x00


	//----- nvinfo : EIATTR_KPARAM_INFO
	.align		4
.L_15:
        /*0048*/ 	.byte	0x04, 0x17
        /*004a*/ 	.short	(.L_17 - .L_16)
.L_16:
        /*004c*/ 	.word	0x00000000
        /*0050*/ 	.short	0x0001
        /*0052*/ 	.short	0x0008
        /*0054*/ 	.byte	0x00, 0xf5, 0x21, 0x00


	//----- nvinfo : EIATTR_KPARAM_INFO
	.align		4
.L_17:
        /*0058*/ 	.byte	0x04, 0x17
        /*005a*/ 	.short	(.L_19 - .L_18)
.L_18:
        /*005c*/ 	.word	0x00000000
        /*0060*/ 	.short	0x0000
        /*0062*/ 	.short	0x0000
        /*0064*/ 	.byte	0x00, 0xf5, 0x21, 0x00


	//----- nvinfo : EIATTR_SPARSE_MMA_MASK
	.align		4
.L_19:
        /*0068*/ 	.byte	0x03, 0x50
        /*006a*/ 	.short	0x0000


	//----- nvinfo : EIATTR_MAXREG_COUNT
	.align		4
        /*006c*/ 	.byte	0x03, 0x1b
        /*006e*/ 	.short	0x00ff


	//----- nvinfo : EIATTR_MERCURY_ISA_VERSION
	.align		4
        /*0070*/ 	.byte	0x03, 0x5f
        /*0072*/ 	.short	0x0101


	//----- nvinfo : EIATTR_VRC_CTA_INIT_COUNT
	.align		4
        /*0074*/ 	.byte	0x02, 0x4a
	.zero		1
	.zero		1


	//----- nvinfo : EIATTR_EXIT_INSTR_OFFSETS
	.align		4
        /*0078*/ 	.byte	0x04, 0x1c
        /*007a*/ 	.short	(.L_21 - .L_20)


	//   ....[0]....
.L_20:
        /*007c*/ 	.word	0x000000c0


	//   ....[1]....
        /*0080*/ 	.word	0x00000d20


	//----- nvinfo : EIATTR_CRS_STACK_SIZE
	.align		4
.L_21:
        /*0084*/ 	.byte	0x04, 0x1e
        /*0086*/ 	.short	(.L_23 - .L_22)
.L_22:
        /*0088*/ 	.word	0x00000000


	//----- nvinfo : EIATTR_CBANK_PARAM_SIZE
	.align		4
.L_23:
        /*008c*/ 	.byte	0x03, 0x19
        /*008e*/ 	.short	0x0024


	//----- nvinfo : EIATTR_PARAM_CBANK
	.align		4
        /*0090*/ 	.byte	0x04, 0x0a
        /*0092*/ 	.short	(.L_25 - .L_24)
	.align		4
.L_24:
        /*0094*/ 	.word	index@(.nv.constant0._Z13convolution2DPKfPfS0_iii)
        /*0098*/ 	.short	0x0380
        /*009a*/ 	.short	0x0024


	//----- nvinfo : EIATTR_SW_WAR
	.align		4
.L_25:
        /*009c*/ 	.byte	0x04, 0x36
        /*009e*/ 	.short	(.L_27 - .L_26)
.L_26:
        /*00a0*/ 	.word	0x00000008
.L_27:


//--------------------- .nv.callgraph             --------------------------
	.section	.nv.callgraph,"",@"SHT_CUDA_CALLGRAPH"
	.align	4
	.sectionentsize	8
	.align		4
        /*0000*/ 	.word	0x00000000
	.align		4
        /*0004*/ 	.word	0xffffffff
	.align		4
        /*0008*/ 	.word	0x00000000
	.align		4
        /*000c*/ 	.word	0xfffffffe
	.align		4
        /*0010*/ 	.word	0x00000000
	.align		4
        /*0014*/ 	.word	0xfffffffd
	.align		4
        /*0018*/ 	.word	0x00000000
	.align		4
        /*001c*/ 	.word	0xfffffffc


//--------------------- .text._Z13convolution2DPKfPfS0_iii --------------------------
	.section	.text._Z13convolution2DPKfPfS0_iii,"ax",@progbits
	.align	128
        .global         _Z13convolution2DPKfPfS0_iii
        .type           _Z13convolution2DPKfPfS0_iii,@function
        .size           _Z13convolution2DPKfPfS0_iii,(.L_x_9 - _Z13convolution2DPKfPfS0_iii)
        .other          _Z13convolution2DPKfPfS0_iii,@"STO_CUDA_ENTRY STV_DEFAULT"
_Z13convolution2DPKfPfS0_iii:
.text._Z13convolution2DPKfPfS0_iii:
[----:B------:R-:W-:Y:S01]  /*0000*/  LDC R1, c[0x0][0x37c] ;  /* 0x0000df00ff017b82 */ /* 0x000fe20000000800 */
[----:B------:R-:W0:Y:S07]  /*0010*/  S2R R3, SR_TID.Y ;  /* 0x0000000000037919 */ /* 0x000e2e0000002200 */
[----:B------:R-:W1:Y:S01]  /*0020*/  LDC R11, c[0x0][0x360] ;  /* 0x0000d800ff0b7b82 */ /* 0x000e620000000800 */
[----:B------:R-:W2:Y:S01]  /*0030*/  LDCU.64 UR6, c[0x0][0x398] ;  /* 0x00007300ff0677ac */ /* 0x000ea20008000a00 */
[----:B------:R-:W1:Y:S06]  /*0040*/  S2R R2, SR_TID.X ;  /* 0x0000000000027919 */ /* 0x000e6c0000002100 */
[----:B------:R-:W0:Y:S08]  /*0050*/  S2UR UR5, SR_CTAID.Y ;  /* 0x00000000000579c3 */ /* 0x000e300000002600 */
[----:B------:R-:W0:Y:S08]  /*0060*/  LDC R0, c[0x0][0x364] ;  /* 0x0000d900ff007b82 */ /* 0x000e300000000800 */
[----:B------:R-:W1:Y:S01]  /*0070*/  S2UR UR4, SR_CTAID.X ;  /* 0x00000000000479c3 */ /* 0x000e620000002500 */
[----:B0-----:R-:W-:-:S05]  /*0080*/  IMAD R0, R0, UR5, R3 ;  /* 0x0000000500007c24 */ /* 0x001fca000f8e0203 */
[----:B--2---:R-:W-:Y:S01]  /*0090*/  ISETP.GE.AND P0, PT, R0, UR7, PT ;  /* 0x0000000700007c0c */ /* 0x004fe2000bf06270 */
[----:B-1----:R-:W-:-:S05]  /*00a0*/  IMAD R11, R11, UR4, R2 ;  /* 0x000000040b0b7c24 */ /* 0x002fca000f8e0202 */
[----:B------:R-:W-:-:S13]  /*00b0*/  ISETP.GE.OR P0, PT, R11, UR6, P0 ;  /* 0x000000060b007c0c */ /* 0x000fda0008706670 */
[----:B------:R-:W-:Y:S05]  /*00c0*/  @P0 EXIT ;  /* 0x000000000000094d */ /* 0x000fea0003800000 */
[----:B------:R-:W0:Y:S01]  /*00d0*/  LDC R12, c[0x0][0x3a0] ;  /* 0x0000e800ff0c7b82 */ /* 0x000e220000000800 */
[----:B------:R-:W1:Y:S01]  /*00e0*/  LDCU.64 UR4, c[0x0][0x358] ;  /* 0x00006b00ff0477ac */ /* 0x000e620008000a00 */
[----:B------:R-:W-:Y:S01]  /*00f0*/  IMAD.MOV.U32 R10, RZ, RZ, RZ ;  /* 0x000000ffff0a7224 */ /* 0x000fe200078e00ff */
[C---:B0-----:R-:W-:Y:S02]  /*0100*/  ISETP.GE.AND P0, PT, R12.reuse, -0x1, PT ;  /* 0xffffffff0c00780c */ /* 0x041fe40003f06270 */
[----:B------:R-:W-:-:S11]  /*0110*/  LEA.HI R12, R12, R12, RZ, 0x1 ;  /* 0x0000000c0c0c7211 */ /* 0x000fd600078f08ff */
[----:B-1----:R-:W-:Y:S05]  /*0120*/  @!P0 BRA `(.L_x_0) ;  /* 0x0000000800e88947 */ /* 0x002fea0003800000 */
[----:B------:R-:W-:Y:S01]  /*0130*/  SHF.R.S32.HI R12, RZ, 0x1, R12 ;  /* 0x00000001ff0c7819 */ /* 0x000fe2000001140c */
[----:B------:R-:W-:-:S03]  /*0140*/  IMAD.MOV.U32 R10, RZ, RZ, RZ ;  /* 0x000000ffff0a7224 */ /* 0x000fc600078e00ff */
[----:B------:R-:W-:Y:S01]  /*0150*/  IABS R13, R12 ;  /* 0x0000000c000d7213 */ /* 0x000fe20000000000 */
[----:B------:R-:W-:-:S04]  /*0160*/  IMAD.MOV R14, RZ, RZ, -R12 ;  /* 0x000000ffff0e7224 */ /* 0x000fc800078e0a0c */
[----:B------:R-:W-:Y:S02]  /*0170*/  IMAD.IADD R13, R12, 0x1, R13 ;  /* 0x000000010c0d7824 */ /* 0x000fe400078e020d */
[----:B------:R-:W-:Y:S02]  /*0180*/  IMAD.MOV.U32 R15, RZ, RZ, R14 ;  /* 0x000000ffff0f7224 */ /* 0x000fe400078e000e */
[----:B------:R-:W-:-:S05]  /*0190*/  VIADD R16, R13, 0x1 ;  /* 0x000000010d107836 */ /* 0x000fca0000000000 */
[----:B------:R-:W-:-:S07]  /*01a0*/  LOP3.LUT R16, R16, 0x7, RZ, 0xc0, !PT ;  /* 0x0000000710107812 */ /* 0x000fce00078ec0ff */
.L_x_7:
[----:B------:R-:W0:Y:S01]  /*01b0*/  LDCU UR6, c[0x0][0x39c] ;  /* 0x00007380ff0677ac */ /* 0x000e220008000800 */
[----:B------:R-:W-:Y:S01]  /*01c0*/  ISETP.GE.U32.AND P1, PT, R13, 0x7, PT ;  /* 0x000000070d00780c */ /* 0x000fe20003f26070 */
[--C-:B------:R-:W-:Y:S01]  /*01d0*/  IMAD.IADD R17, R0, 0x1, R15.reuse ;  /* 0x0000000100117824 */ /* 0x100fe200078e020f */
[----:B------:R-:W-:Y:S01]  /*01e0*/  IABS R4, R12 ;  /* 0x0000000c00047213 */ /* 0x000fe20000000000 */
[----:B------:R-:W1:Y:S01]  /*01f0*/  LDCU UR7, c[0x0][0x3a0] ;  /* 0x00007400ff0777ac */ /* 0x000e620008000800 */
[----:B------:R-:W-:Y:S01]  /*0200*/  IMAD.IADD R2, R12, 0x1, R15 ;  /* 0x000000010c027824 */ /* 0x000fe200078e020f */
[----:B------:R-:W-:Y:S02]  /*0210*/  MOV R6, R14 ;  /* 0x0000000e00067202 */ /* 0x000fe40000000f00 */
[C---:B------:R-:W-:Y:S01]  /*0220*/  ISETP.NE.AND P5, PT, R15.reuse, R4, PT ;  /* 0x000000040f00720c */ /* 0x040fe20003fa5270 */
[----:B------:R-:W-:Y:S01]  /*0230*/  VIADD R15, R15, 0x1 ;  /* 0x000000010f0f7836 */ /* 0x000fe20000000000 */
[----:B0-----:R-:W-:Y:S01]  /*0240*/  ISETP.GE.AND P0, PT, R17, UR6, PT ;  /* 0x0000000611007c0c */ /* 0x001fe2000bf06270 */
[----:B-1----:R-:W-:-:S03]  /*0250*/  IMAD R19, R2, UR7, RZ ;  /* 0x0000000702137c24 */ /* 0x002fc6000f8e02ff */
[----:B------:R-:W-:Y:S01]  /*0260*/  ISETP.GT.AND P0, PT, R17, -0x1, !P0 ;  /* 0xffffffff1100780c */ /* 0x000fe20004704270 */
[----:B------:R-:W-:Y:S01]  /*0270*/  IMAD.IADD R18, R12, 0x1, R19 ;  /* 0x000000010c127824 */ /* 0x000fe200078e0213 */
[----:B------:R-:W-:Y:S11]  /*0280*/  @!P1 BRA `(.L_x_1) ;  /* 0x00000004002c9947 */ /* 0x000ff60003800000 */
[----:B------:R-:W0:Y:S01]  /*0290*/  LDC.64 R4, c[0x0][0x380] ;  /* 0x0000e000ff047b82 */ /* 0x000e220000000a00 */
[----:B------:R-:W1:Y:S01]  /*02a0*/  LDCU UR6, c[0x0][0x398] ;  /* 0x00007300ff0677ac */ /* 0x000e620008000800 */
[----:B------:R-:W-:Y:S01]  /*02b0*/  VIADD R23, R13, 0x1 ;  /* 0x000000010d177836 */ /* 0x000fe20000000000 */
[----:B------:R-:W-:Y:S01]  /*02c0*/  IADD3 R22, PT, PT, -R12, 0x3, RZ ;  /* 0x000000030c167810 */ /* 0x000fe20007ffe1ff */
[----:B------:R-:W-:Y:S01]  /*02d0*/  IMAD.IADD R20, R11, 0x1, -R12 ;  /* 0x000000010b147824 */ /* 0x000fe200078e0a0c */
[----:B------:R-:W2:Y:S02]  /*02e0*/  LDCU UR7, c[0x0][0x398] ;  /* 0x00007300ff0777ac */ /* 0x000ea40008000800 */
[----:B------:R-:W-:Y:S01]  /*02f0*/  LOP3.LUT R23, R23, 0xfffffff8, RZ, 0xc0, !PT ;  /* 0xfffffff817177812 */ /* 0x000fe200078ec0ff */
[----:B------:R-:W3:Y:S04]  /*0300*/  LDC.64 R2, c[0x0][0x390] ;  /* 0x0000e400ff027b82 */ /* 0x000ee80000000a00 */
[----:B------:R-:W-:-:S02]  /*0310*/  IMAD.MOV R23, RZ, RZ, -R23 ;  /* 0x000000ffff177224 */ /* 0x000fc400078e0a17 */
[----:B-1----:R-:W-:-:S07]  /*0320*/  IMAD R21, R17, UR6, R20 ;  /* 0x0000000611157c24 */ /* 0x002fce000f8e0214 */
.L_x_2:
[----:B--2---:R-:W-:Y:S01]  /*0330*/  ISETP.GE.AND P1, PT, R20, UR7, PT ;  /* 0x0000000714007c0c */ /* 0x004fe2000bf26270 */
[----:B0-----:R-:W-:-:S03]  /*0340*/  IMAD.WIDE R6, R21, 0x4, R4 ;  /* 0x0000000415067825 */ /* 0x001fc600078e0204 */
[----:B------:R-:W-:Y:S01]  /*0350*/  ISETP.GT.AND P1, PT, R20, -0x1, !P1 ;  /* 0xffffffff1400780c */ /* 0x000fe20004f24270 */
[----:B---3--:R-:W-:-:S03]  /*0360*/  IMAD.WIDE R8, R19, 0x4, R2 ;  /* 0x0000000413087825 */ /* 0x008fc600078e0202 */
[----:B------:R-:W-:Y:S01]  /*0370*/  PLOP3.LUT P1, PT, P1, P0, PT, 0x80, 0x8 ;  /* 0x000000000008781c */ /* 0x000fe20000f21070 */
[----:B------:R-:W-:-:S12]  /*0380*/  VIADD R26, R20, 0x1 ;  /* 0x00000001141a7836 */ /* 0x000fd80000000000 */
[----:B------:R-:W2:Y:S04]  /*0390*/  @P1 LDG.E R25, desc[UR4][R6.64] ;  /* 0x0000000406191981 */ /* 0x000ea8000c1e1900 */
[----:B------:R-:W2:Y:S01]  /*03a0*/  @P1 LDG.E R24, desc[UR4][R8.64] ;  /* 0x0000000408181981 */ /* 0x000ea2000c1e1900 */
[----:B------:R-:W-:-:S04]  /*03b0*/  ISETP.GE.AND P2, PT, R26, UR7, PT ;  /* 0x000000071a007c0c */ /* 0x000fc8000bf46270 */
[----:B------:R-:W-:-:S04]  /*03c0*/  ISETP.GT.AND P2, PT, R26, -0x1, !P2 ;  /* 0xffffffff1a00780c */ /* 0x000fc80005744270 */
[----:B------:R-:W-:-:S13]  /*03d0*/  PLOP3.LUT P2, PT, P2, P0, PT, 0x80, 0x8 ;  /* 0x000000000008781c */ /* 0x000fda0001741070 */
[----:B------:R-:W3:Y:S04]  /*03e0*/  @P2 LDG.E R27, desc[UR4][R6.64+0x4] ;  /* 0x00000404061b2981 */ /* 0x000ee8000c1e1900 */
[----:B------:R-:W3:Y:S01]  /*03f0*/  @P2 LDG.E R26, desc[UR4][R8.64+0x4] ;  /* 0x00000404081a2981 */ /* 0x000ee2000c1e1900 */
[----:B--2---:R-:W-:Y:S01]  /*0400*/  @P1 FFMA R10, R25, R24, R10 ;  /* 0x00000018190a1223 */ /* 0x004fe2000000000a */
[----:B------:R-:W-:-:S04]  /*0410*/  IADD3 R24, PT, PT, R20, 0x2, RZ ;  /* 0x0000000214187810 */ /* 0x000fc80007ffe0ff */
[----:B------:R-:W-:-:S04]  /*0420*/  ISETP.GE.AND P1, PT, R24, UR7, PT ;  /* 0x0000000718007c0c */ /* 0x000fc8000bf26270 */
[----:B------:R-:W-:-:S04]  /*0430*/  ISETP.GT.AND P1, PT, R24, -0x1, !P1 ;  /* 0xffffffff1800780c */ /* 0x000fc80004f24270 */
[----:B------:R-:W-:-:S13]  /*0440*/  PLOP3.LUT P1, PT, P1, P0, PT, 0x80, 0x8 ;  /* 0x000000000008781c */ /* 0x000fda0000f21070 */
[----:B------:R-:W2:Y:S01]  /*0450*/  @P1 LDG.E R25, desc[UR4][R6.64+0x8] ;  /* 0x0000080406191981 */ /* 0x000ea2000c1e1900 */
[----:B---3--:R-:W-:Y:S01]  /*0460*/  @P2 FFMA R10, R27, R26, R10 ;  /* 0x0000001a1b0a2223 */ /* 0x008fe2000000000a */
[----:B------:R-:W-:Y:S02]  /*0470*/  VIADD R26, R20, 0x3 ;  /* 0x00000003141a7836 */ /* 0x000fe40000000000 */
[----:B------:R-:W2:Y:S03]  /*0480*/  @P1 LDG.E R24, desc[UR4][R8.64+0x8] ;  /* 0x0000080408181981 */ /* 0x000ea6000c1e1900 */
[----:B------:R-:W-:-:S04]  /*0490*/  ISETP.GE.AND P2, PT, R26, UR7, PT ;  /* 0x000000071a007c0c */ /* 0x000fc8000bf46270 */
[----:B------:R-:W-:-:S04]  /*04a0*/  ISETP.GT.AND P2, PT, R26, -0x1, !P2 ;  /* 0xffffffff1a00780c */ /* 0x000fc80005744270 */
[----:B------:R-:W-:-:S13]  /*04b0*/  PLOP3.LUT P2, PT, P2, P0, PT, 0x80, 0x8 ;  /* 0x000000000008781c */ /* 0x000fda0001741070 */
[----:B------:R-:W3:Y:S04]  /*04c0*/  @P2 LDG.E R27, desc[UR4][R6.64+0xc] ;  /* 0x00000c04061b2981 */ /* 0x000ee8000c1e1900 */
[----:B------:R-:W3:Y:S01]  /*04d0*/  @P2 LDG.E R26, desc[UR4][R8.64+0xc] ;  /* 0x00000c04081a2981 */ /* 0x000ee2000c1e1900 */
[----:B--2---:R-:W-:Y:S01]  /*04e0*/  @P1 FFMA R10, R25, R24, R10 ;  /* 0x00000018190a1223 */ /* 0x004fe2000000000a */
[----:B------:R-:W-:-:S05]  /*04f0*/  VIADD R24, R20, 0x4 ;  /* 0x0000000414187836 */ /* 0x000fca0000000000 */
[----:B------:R-:W-:-:S04]  /*0500*/  ISETP.GE.AND P1, PT, R24, UR7, PT ;  /* 0x0000000718007c0c */ /* 0x000fc8000bf26270 */
[----:B------:R-:W-:-:S04]  /*0510*/  ISETP.GT.AND P1, PT, R24, -0x1, !P1 ;  /* 0xffffffff1800780c */ /* 0x000fc80004f24270 */
[----:B------:R-:W-:-:S13]  /*0520*/  PLOP3.LUT P3, PT, P1, P0, PT, 0x80, 0x8 ;  /* 0x000000000008781c */ /* 0x000fda0000f61070 */
[----:B------:R-:W2:Y:S04]  /*0530*/  @P3 LDG.E R25, desc[UR4][R6.64+0x10] ;  /* 0x0000100406193981 */ /* 0x000ea8000c1e1900 */
[----:B------:R-:W2:Y:S01]  /*0540*/  @P3 LDG.E R24, desc[UR4][R8.64+0x10] ;  /* 0x0000100408183981 */ /* 0x000ea2000c1e1900 */
[----:B---3--:R-:W-:Y:S01]  /*0550*/  @P2 FFMA R10, R27, R26, R10 ;  /* 0x0000001a1b0a2223 */ /* 0x008fe2000000000a */
[----:B------:R-:W-:-:S05]  /*0560*/  VIADD R26, R20, 0x5 ;  /* 0x00000005141a7836 */ /* 0x000fca0000000000 */
        /* <DEDUP_REMOVED lines=8> */
[----:B------:R-:W-:Y:S01]  /*05f0*/  ISETP.GT.AND P2, PT, R24, -0x1, !P2 ;  /* 0xffffffff1800780c */ /* 0x000fe20005744270 */
[----:B------:R-:W-:-:S05]  /*0600*/  VIADD R24, R20, 0x7 ;  /* 0x0000000714187836 */ /* 0x000fca0000000000 */
[C---:B------:R-:W-:Y:S02]  /*0610*/  ISETP.GE.AND P3, PT, R24.reuse, UR7, PT ;  /* 0x0000000718007c0c */ /* 0x040fe4000bf66270 */
[----:B------:R-:W-:Y:S02]  /*0620*/  PLOP3.LUT P2, PT, P2, P0, PT, 0x80, 0x8 ;  /* 0x000000000008781c */ /* 0x000fe40001741070 */
[----:B------:R-:W-:-:S04]  /*0630*/  ISETP.GT.AND P3, PT, R24, -0x1, !P3 ;  /* 0xffffffff1800780c */ /* 0x000fc80005f64270 */
[----:B------:R-:W-:-:S07]  /*0640*/  PLOP3.LUT P3, PT, P3, P0, PT, 0x80, 0x8 ;  /* 0x000000000008781c */ /* 0x000fce0001f61070 */
[----:B------:R-:W2:Y:S01]  /*0650*/  @P2 LDG.E R25, desc[UR4][R6.64+0x18] ;  /* 0x0000180406192981 */ /* 0x000ea2000c1e1900 */
[----:B---3--:R-:W-:-:S03]  /*0660*/  @P1 FFMA R10, R27, R26, R10 ;  /* 0x0000001a1b0a1223 */ /* 0x008fc6000000000a */
[----:B------:R-:W2:Y:S04]  /*0670*/  @P2 LDG.E R24, desc[UR4][R8.64+0x18] ;  /* 0x0000180408182981 */ /* 0x000ea8000c1e1900 */
[----:B------:R-:W3:Y:S04]  /*0680*/  @P3 LDG.E R27, desc[UR4][R6.64+0x1c] ;  /* 0x00001c04061b3981 */ /* 0x000ee8000c1e1900 */
[----:B------:R-:W3:Y:S01]  /*0690*/  @P3 LDG.E R26, desc[UR4][R8.64+0x1c] ;  /* 0x00001c04081a3981 */ /* 0x000ee2000c1e1900 */
[----:B------:R-:W-:-:S05]  /*06a0*/  VIADD R23, R23, 0x8 ;  /* 0x0000000817177836 */ /* 0x000fca0000000000 */
[----:B------:R-:W-:Y:S01]  /*06b0*/  ISETP.NE.AND P1, PT, R23, RZ, PT ;  /* 0x000000ff1700720c */ /* 0x000fe20003f25270 */
[----:B------:R-:W-:Y:S01]  /*06c0*/  VIADD R21, R21, 0x8 ;  /* 0x0000000815157836 */ /* 0x000fe20000000000 */
[----:B------:R-:W-:Y:S01]  /*06d0*/  IADD3 R22, PT, PT, R22, 0x8, RZ ;  /* 0x0000000816167810 */ /* 0x000fe20007ffe0ff */
[----:B------:R-:W-:Y:S02]  /*06e0*/  VIADD R19, R19, 0x8 ;  /* 0x0000000813137836 */ /* 0x000fe40000000000 */
[----:B------:R-:W-:Y:S02]  /*06f0*/  VIADD R20, R20, 0x8 ;  /* 0x0000000814147836 */ /* 0x000fe40000000000 */
[----:B--2---:R-:W-:-:S04]  /*0700*/  @P2 FFMA R10, R25, R24, R10 ;  /* 0x00000018190a2223 */ /* 0x004fc8000000000a */
[----:B---3--:R-:W-:Y:S02]  /*0710*/  @P3 FFMA R10, R27, R26, R10 ;  /* 0x0000001a1b0a3223 */ /* 0x008fe4000000000a */
[----:B------:R-:W-:Y:S05]  /*0720*/  @P1 BRA `(.L_x_2) ;  /* 0xfffffffc00001947 */ /* 0x000fea000383ffff */
[----:B------:R-:W-:-:S07]  /*0730*/  VIADD R6, R22, 0xfffffffd ;  /* 0xfffffffd16067836 */ /* 0x000fce0000000000 */
.L_x_1:
[----:B------:R-:W-:-:S13]  /*0740*/  ISETP.NE.AND P1, PT, R16, RZ, PT ;  /* 0x000000ff1000720c */ /* 0x000fda0003f25270 */
[----:B------:R-:W-:Y:S05]  /*0750*/  @!P1 BRA `(.L_x_3) ;  /* 0x0000000400589947 */ /* 0x000fea0003800000 */
[----:B------:R-:W-:Y:S02]  /*0760*/  VIADD R2, R16, 0xffffffff ;  /* 0xffffffff10027836 */ /* 0x000fe40000000000 */
[----:B------:R-:W-:-:S03]  /*0770*/  VIADD R7, R13, 0x1 ;  /* 0x000000010d077836 */ /* 0x000fc60000000000 */
[----:B------:R-:W-:Y:S02]  /*0780*/  ISETP.GE.U32.AND P1, PT, R2, 0x3, PT ;  /* 0x000000030200780c */ /* 0x000fe40003f26070 */
[----:B------:R-:W-:-:S11]  /*0790*/  LOP3.LUT P6, R7, R7, 0x3, RZ, 0xc0, !PT ;  /* 0x0000000307077812 */ /* 0x000fd600078cc0ff */
[----:B------:R-:W-:Y:S05]  /*07a0*/  @!P1 BRA `(.L_x_4) ;  /* 0x0000000000909947 */ /* 0x000fea0003800000 */
[----:B------:R-:W0:Y:S01]  /*07b0*/  LDCU UR6, c[0x0][0x398] ;  /* 0x00007300ff0677ac */ /* 0x000e220008000800 */
[----:B------:R-:W1:Y:S01]  /*07c0*/  LDC.64 R4, c[0x0][0x380] ;  /* 0x0000e000ff047b82 */ /* 0x000e620000000a00 */
[----:B------:R-:W-:-:S05]  /*07d0*/  IADD3 R8, PT, PT, R11, R6, RZ ;  /* 0x000000060b087210 */ /* 0x000fca0007ffe0ff */
[C---:B------:R-:W-:Y:S02]  /*07e0*/  VIADD R9, R8.reuse, 0x1 ;  /* 0x0000000108097836 */ /* 0x040fe40000000000 */
[----:B------:R-:W2:Y:S01]  /*07f0*/  LDC.64 R2, c[0x0][0x390] ;  /* 0x0000e400ff027b82 */ /* 0x000ea20000000a00 */
[C---:B------:R-:W-:Y:S02]  /*0800*/  VIADD R19, R8.reuse, 0x2 ;  /* 0x0000000208137836 */ /* 0x040fe40000000000 */
[C---:B------:R-:W-:Y:S01]  /*0810*/  VIADD R20, R8.reuse, 0x3 ;  /* 0x0000000308147836 */ /* 0x040fe20000000000 */
[C---:B0-----:R-:W-:Y:S02]  /*0820*/  ISETP.GE.AND P1, PT, R8.reuse, UR6, PT ;  /* 0x0000000608007c0c */ /* 0x041fe4000bf26270 */
[----:B------:R-:W-:Y:S02]  /*0830*/  ISETP.GE.AND P2, PT, R9, UR6, PT ;  /* 0x0000000609007c0c */ /* 0x000fe4000bf46270 */
[----:B------:R-:W-:-:S02]  /*0840*/  ISETP.GT.AND P1, PT, R8, -0x1, !P1 ;  /* 0xffffffff0800780c */ /* 0x000fc40004f24270 */
[----:B------:R-:W-:Y:S02]  /*0850*/  ISETP.GE.AND P3, PT, R19, UR6, PT ;  /* 0x0000000613007c0c */ /* 0x000fe4000bf66270 */
[----:B------:R-:W-:Y:S01]  /*0860*/  ISETP.GT.AND P2, PT, R9, -0x1, !P2 ;  /* 0xffffffff0900780c */ /* 0x000fe20005744270 */
[----:B------:R-:W-:Y:S01]  /*0870*/  IMAD R9, R17, UR6, R8 ;  /* 0x0000000611097c24 */ /* 0x000fe2000f8e0208 */
[----:B------:R-:W-:Y:S02]  /*0880*/  PLOP3.LUT P1, PT, P1, P0, PT, 0x80, 0x8 ;  /* 0x000000000008781c */ /* 0x000fe40000f21070 */
[----:B------:R-:W-:Y:S01]  /*0890*/  ISETP.GT.AND P3, PT, R19, -0x1, !P3 ;  /* 0xffffffff1300780c */ /* 0x000fe20005f64270 */
[----:B------:R-:W-:Y:S01]  /*08a0*/  IMAD.IADD R19, R18, 0x1, R6 ;  /* 0x0000000112137824 */ /* 0x000fe200078e0206 */
[----:B------:R-:W-:Y:S01]  /*08b0*/  ISETP.GE.AND P4, PT, R20, UR6, PT ;  /* 0x0000000614007c0c */ /* 0x000fe2000bf86270 */
[----:B-1----:R-:W-:Y:S01]  /*08c0*/  IMAD.WIDE R4, R9, 0x4, R4 ;  /* 0x0000000409047825 */ /* 0x002fe200078e0204 */
[----:B------:R-:W-:-:S02]  /*08d0*/  PLOP3.LUT P2, PT, P2, P0, PT, 0x80, 0x8 ;  /* 0x000000000008781c */ /* 0x000fc40001741070 */
[----:B------:R-:W-:Y:S01]  /*08e0*/  ISETP.GT.AND P4, PT, R20, -0x1, !P4 ;  /* 0xffffffff1400780c */ /* 0x000fe20006784270 */
[----:B--2---:R-:W-:Y:S01]  /*08f0*/  IMAD.WIDE R2, R19, 0x4, R2 ;  /* 0x0000000413027825 */ /* 0x004fe200078e0202 */
[----:B------:R-:W-:Y:S02]  /*0900*/  PLOP3.LUT P3, PT, P3, P0, PT, 0x80, 0x8 ;  /* 0x000000000008781c */ /* 0x000fe40001f61070 */
[----:B------:R-:W-:Y:S01]  /*0910*/  PLOP3.LUT P4, PT, P4, P0, PT, 0x80, 0x8 ;  /* 0x000000000008781c */ /* 0x000fe20002781070 */
[----:B------:R-:W2:Y:S04]  /*0920*/  @P1 LDG.E R9, desc[UR4][R4.64] ;  /* 0x0000000404091981 */ /* 0x000ea8000c1e1900 */
[----:B------:R-:W2:Y:S04]  /*0930*/  @P1 LDG.E R8, desc[UR4][R2.64] ;  /* 0x0000000402081981 */ /* 0x000ea8000c1e1900 */
[----:B------:R-:W3:Y:S04]  /*0940*/  @P2 LDG.E R19, desc[UR4][R4.64+0x4] ;  /* 0x0000040404132981 */ /* 0x000ee8000c1e1900 */
[----:B------:R-:W3:Y:S04]  /*0950*/  @P2 LDG.E R20, desc[UR4][R2.64+0x4] ;  /* 0x0000040402142981 */ /* 0x000ee8000c1e1900 */
[----:B------:R-:W4:Y:S04]  /*0960*/  @P3 LDG.E R21, desc[UR4][R4.64+0x8] ;  /* 0x0000080404153981 */ /* 0x000f28000c1e1900 */
[----:B------:R-:W4:Y:S04]  /*0970*/  @P3 LDG.E R22, desc[UR4][R2.64+0x8] ;  /* 0x0000080402163981 */ /* 0x000f28000c1e1900 */
[----:B------:R-:W5:Y:S04]  /*0980*/  @P4 LDG.E R23, desc[UR4][R4.64+0xc] ;  /* 0x00000c0404174981 */ /* 0x000f68000c1e1900 */
[----:B------:R-:W5:Y:S01]  /*0990*/  @P4 LDG.E R24, desc[UR4][R2.64+0xc] ;  /* 0x00000c0402184981 */ /* 0x000f62000c1e1900 */
[----:B------:R-:W-:-:S02]  /*09a0*/  VIADD R6, R6, 0x4 ;  /* 0x0000000406067836 */ /* 0x000fc40000000000 */
[----:B--2---:R-:W-:-:S04]  /*09b0*/  @P1 FFMA R10, R9, R8, R10 ;  /* 0x00000008090a1223 */ /* 0x004fc8000000000a */
[----:B---3--:R-:W-:-:S04]  /*09c0*/  @P2 FFMA R10, R19, R20, R10 ;  /* 0x00000014130a2223 */ /* 0x008fc8000000000a */
[----:B----4-:R-:W-:-:S04]  /*09d0*/  @P3 FFMA R10, R21, R22, R10 ;  /* 0x00000016150a3223 */ /* 0x010fc8000000000a */
[----:B-----5:R-:W-:-:S07]  /*09e0*/  @P4 FFMA R10, R23, R24, R10 ;  /* 0x00000018170a4223 */ /* 0x020fce000000000a */
.L_x_4:
[----:B------:R-:W-:Y:S05]  /*09f0*/  @!P6 BRA `(.L_x_3) ;  /* 0x0000000000b0e947 */ /* 0x000fea0003800000 */
[----:B------:R-:W-:Y:S02]  /*0a00*/  ISETP.NE.AND P1, PT, R7, 0x1, PT ;  /* 0x000000010700780c */ /* 0x000fe40003f25270 */
[----:B------:R-:W-:-:S04]  /*0a10*/  LOP3.LUT R2, R13, 0x1, RZ, 0xc0, !PT ;  /* 0x000000010d027812 */ /* 0x000fc800078ec0ff */
[----:B------:R-:W-:-:S07]  /*0a20*/  ISETP.NE.U32.AND P3, PT, R2, 0x1, PT ;  /* 0x000000010200780c */ /* 0x000fce0003f65070 */
[----:B------:R-:W-:Y:S06]  /*0a30*/  @!P1 BRA `(.L_x_5) ;  /* 0x0000000000589947 */ /* 0x000fec0003800000 */
[----:B------:R-:W0:Y:S01]  /*0a40*/  LDCU UR6, c[0x0][0x398] ;  /* 0x00007300ff0677ac */ /* 0x000e220008000800 */
[----:B------:R-:W1:Y:S01]  /*0a50*/  LDC.64 R4, c[0x0][0x380] ;  /* 0x0000e000ff047b82 */ /* 0x000e620000000a00 */
[--C-:B------:R-:W-:Y:S02]  /*0a60*/  IMAD.IADD R8, R11, 0x1, R6.reuse ;  /* 0x000000010b087824 */ /* 0x100fe400078e0206 */
[----:B------:R-:W-:-:S03]  /*0a70*/  IMAD.IADD R9, R18, 0x1, R6 ;  /* 0x0000000112097824 */ /* 0x000fc600078e0206 */
[C---:B------:R-:W-:Y:S02]  /*0a80*/  IADD3 R7, PT, PT, R8.reuse, 0x1, RZ ;  /* 0x0000000108077810 */ /* 0x040fe40007ffe0ff */
[----:B------:R-:W2:Y:S01]  /*0a90*/  LDC.64 R2, c[0x0][0x390] ;  /* 0x0000e400ff027b82 */ /* 0x000ea20000000a00 */
[C---:B0-----:R-:W-:Y:S02]  /*0aa0*/  ISETP.GE.AND P1, PT, R8.reuse, UR6, PT ;  /* 0x0000000608007c0c */ /* 0x041fe4000bf26270 */
[C---:B------:R-:W-:Y:S02]  /*0ab0*/  ISETP.GE.AND P2, PT, R7.reuse, UR6, PT ;  /* 0x0000000607007c0c */ /* 0x040fe4000bf46270 */
[----:B------:R-:W-:Y:S02]  /*0ac0*/  ISETP.GT.AND P1, PT, R8, -0x1, !P1 ;  /* 0xffffffff0800780c */ /* 0x000fe40004f24270 */
[----:B------:R-:W-:Y:S01]  /*0ad0*/  ISETP.GT.AND P2, PT, R7, -0x1, !P2 ;  /* 0xffffffff0700780c */ /* 0x000fe20005744270 */
[----:B------:R-:W-:Y:S01]  /*0ae0*/  IMAD R7, R17, UR6, R8 ;  /* 0x0000000611077c24 */ /* 0x000fe2000f8e0208 */
[----:B------:R-:W-:-:S02]  /*0af0*/  PLOP3.LUT P1, PT, P1, P0, PT, 0x80, 0x8 ;  /* 0x000000000008781c */ /* 0x000fc40000f21070 */
[----:B------:R-:W-:Y:S01]  /*0b00*/  PLOP3.LUT P2, PT, P2, P0, PT, 0x80, 0x8 ;  /* 0x000000000008781c */ /* 0x000fe20001741070 */
[----:B-1----:R-:W-:-:S04]  /*0b10*/  IMAD.WIDE R4, R7, 0x4, R4 ;  /* 0x0000000407047825 */ /* 0x002fc800078e0204 */
[----:B--2---:R-:W-:-:S06]  /*0b20*/  IMAD.WIDE R2, R9, 0x4, R2 ;  /* 0x0000000409027825 */ /* 0x004fcc00078e0202 */
[----:B------:R-:W2:Y:S04]  /*0b30*/  @P1 LDG.E R7, desc[UR4][R4.64] ;  /* 0x0000000404071981 */ /* 0x000ea8000c1e1900 */
[----:B------:R-:W2:Y:S04]  /*0b40*/  @P1 LDG.E R8, desc[UR4][R2.64] ;  /* 0x0000000402081981 */ /* 0x000ea8000c1e1900 */
[----:B------:R-:W3:Y:S04]  /*0b50*/  @P2 LDG.E R9, desc[UR4][R4.64+0x4] ;  /* 0x0000040404092981 */ /* 0x000ee8000c1e1900 */
[----:B------:R-:W3:Y:S01]  /*0b60*/  @P2 LDG.E R19, desc[UR4][R2.64+0x4] ;  /* 0x0000040402132981 */ /* 0x000ee2000c1e1900 */
[----:B------:R-:W-:-:S02]  /*0b70*/  VIADD R6, R6, 0x2 ;  /* 0x0000000206067836 */ /* 0x000fc40000000000 */
[----:B--2---:R-:W-:-:S04]  /*0b80*/  @P1 FFMA R10, R7, R8, R10 ;  /* 0x00000008070a1223 */ /* 0x004fc8000000000a */
[----:B---3--:R-:W-:-:S07]  /*0b90*/  @P2 FFMA R10, R9, R19, R10 ;  /* 0x00000013090a2223 */ /* 0x008fce000000000a */
.L_x_5:
[----:B------:R-:W-:Y:S05]  /*0ba0*/  @!P3 BRA `(.L_x_3) ;  /* 0x000000000044b947 */ /* 0x000fea0003800000 */
[----:B------:R-:W0:Y:S01]  /*0bb0*/  LDCU UR6, c[0x0][0x398] ;  /* 0x00007300ff0677ac */ /* 0x000e220008000800 */
[----:B------:R-:W-:Y:S01]  /*0bc0*/  IMAD.IADD R8, R11, 0x1, R6 ;  /* 0x000000010b087824 */ /* 0x000fe200078e0206 */
[----:B------:R-:W-:Y:S04]  /*0bd0*/  BSSY.RECONVERGENT B0, `(.L_x_3) ;  /* 0x000000e000007945 */ /* 0x000fe80003800200 */
[----:B0-----:R-:W-:-:S04]  /*0be0*/  ISETP.GE.AND P1, PT, R8, UR6, PT ;  /* 0x0000000608007c0c */ /* 0x001fc8000bf26270 */
[----:B------:R-:W-:-:S04]  /*0bf0*/  ISETP.GT.AND P1, PT, R8, -0x1, !P1 ;  /* 0xffffffff0800780c */ /* 0x000fc80004f24270 */
[----:B------:R-:W-:-:S13]  /*0c00*/  PLOP3.LUT P1, PT, P1, P0, PT, 0x80, 0x8 ;  /* 0x000000000008781c */ /* 0x000fda0000f21070 */
[----:B------:R-:W-:Y:S05]  /*0c10*/  @!P1 BRA `(.L_x_6) ;  /* 0x0000000000249947 */ /* 0x000fea0003800000 */
[----:B------:R-:W0:Y:S01]  /*0c20*/  LDC.64 R4, c[0x0][0x380] ;  /* 0x0000e000ff047b82 */ /* 0x000e220000000a00 */
[----:B------:R-:W-:Y:S02]  /*0c30*/  IMAD R17, R17, UR6, R8 ;  /* 0x0000000611117c24 */ /* 0x000fe4000f8e0208 */
[----:B------:R-:W-:-:S05]  /*0c40*/  IMAD.IADD R7, R18, 0x1, R6 ;  /* 0x0000000112077824 */ /* 0x000fca00078e0206 */
[----:B------:R-:W1:Y:S01]  /*0c50*/  LDC.64 R2, c[0x0][0x390] ;  /* 0x0000e400ff027b82 */ /* 0x000e620000000a00 */
[----:B0-----:R-:W-:-:S06]  /*0c60*/  IMAD.WIDE R4, R17, 0x4, R4 ;  /* 0x0000000411047825 */ /* 0x001fcc00078e0204 */
[----:B------:R-:W2:Y:S01]  /*0c70*/  LDG.E R5, desc[UR4][R4.64] ;  /* 0x0000000404057981 */ /* 0x000ea2000c1e1900 */
[----:B-1----:R-:W-:-:S06]  /*0c80*/  IMAD.WIDE R2, R7, 0x4, R2 ;  /* 0x0000000407027825 */ /* 0x002fcc00078e0202 */
[----:B------:R-:W2:Y:S02]  /*0c90*/  LDG.E R2, desc[UR4][R2.64] ;  /* 0x0000000402027981 */ /* 0x000ea4000c1e1900 */
[----:B--2---:R-:W-:-:S07]  /*0ca0*/  FFMA R10, R5, R2, R10 ;  /* 0x00000002050a7223 */ /* 0x004fce000000000a */
.L_x_6:
[----:B------:R-:W-:Y:S05]  /*0cb0*/  BSYNC.RECONVERGENT B0 ;  /* 0x0000000000007941 */ /* 0x000fea0003800200 */
.L_x_3:
[----:B------:R-:W-:Y:S05]  /*0cc0*/  @P5 BRA `(.L_x_7) ;  /* 0xfffffff400385947 */ /* 0x000fea000383ffff */
.L_x_0:
[----:B------:R-:W0:Y:S01]  /*0cd0*/  LDC.64 R2, c[0x0][0x388] ;  /* 0x0000e200ff027b82 */ /* 0x000e220000000a00 */
[----:B------:R-:W1:Y:S02]  /*0ce0*/  LDCU UR6, c[0x0][0x398] ;  /* 0x00007300ff0677ac */ /* 0x000e640008000800 */
[----:B-1----:R-:W-:-:S04]  /*0cf0*/  IMAD R11, R0, UR6, R11 ;  /* 0x00000006000b7c24 */ /* 0x002fc8000f8e020b */
[----:B0-----:R-:W-:-:S05]  /*0d00*/  IMAD.WIDE R2, R11, 0x4, R2 ;  /* 0x000000040b027825 */ /* 0x001fca00078e0202 */
[----:B------:R-:W-:Y:S01]  /*0d10*/  STG.E desc[UR4][R2.64], R10 ;  /* 0x0000000a02007986 */ /* 0x000fe2000c101904 */
[----:B------:R-:W-:Y:S05]  /*0d20*/  EXIT ;  /* 0x000000000000794d */ /* 0x000fea0003800000 */
.L_x_8:
[----:B------:R-:W-:-:S00]  /*0d30*/  BRA `(.L_x_8) ;  /* 0xfffffffc00fc7947 */ /* 0x000fc0000383ffff */
[----:B------:R-:W-:-:S00]  /*0d40*/  NOP ;  /* 0x0000000000007918 */ /* 0x000fc00000000000 */
        /* <DEDUP_REMOVED lines=11> */
.L_x_9:


//--------------------- .nv.shared.reserved.0     --------------------------
	.section	.nv.shared.reserved.0,"aw",@nobits
	.weak		__nv_reservedSMEM_offset_0_alias
	.size		__nv_reservedSMEM_offset_0_alias, 0, 64
	.other		__nv_reservedSMEM_offset_0_alias,@"STO_CUDA_RESERVED_SHARED STV_DEFAULT"
__nv_reservedSMEM_offset_0_alias:
	.zero		0
	.zero		64


//--------------------- .nv.constant0._Z13convolution2DPKfPfS0_iii --------------------------
	.section	.nv.constant0._Z13convolution2DPKfPfS0_iii,"a",@progbits
	.sectionflags	@""
	.align	4
.nv.constant0._Z13convolution2DPKfPfS0_iii:
	.zero		932


//--------------------- SYMBOLS --------------------------

	.type		.nv.reservedSmem.offset0,@object
	.size		.nv.reservedSmem.offset0,0x4
